//
// Generated by NVIDIA NVVM Compiler
//
// Compiler Build ID: CL-36424714
// Cuda compilation tools, release 13.0, V13.0.88
// Based on NVVM 20.0.0
//

.version 9.0
.target sm_100
.address_size 64

	// .globl	_Z10cuda_hellov
.extern .func  (.param .b32 func_retval0) vprintf
(
	.param .b64 vprintf_param_0,
	.param .b64 vprintf_param_1
)
;
.global .align 1 .b8 $str[23] = {72, 101, 108, 108, 111, 32, 87, 111, 114, 108, 100, 32, 102, 114, 111, 109, 32, 71, 80, 85, 33, 10};

.visible .entry _Z10cuda_hellov()
{
	.reg .b32 	%r<3>;
	.reg .b64 	%rd<3>;

	mov.u64 	%rd1, $str;
	cvta.global.u64 	%rd2, %rd1;
	{ // callseq 0, 0
	.param .b64 param0;
	st.param.b64 	[param0], %rd2;
	.param .b64 param1;
	st.param.b64 	[param1], 0;
	.param .b32 retval0;
	call.uni (retval0), 
	vprintf, 
	(
	param0, 
	param1
	);
	ld.param.b32 	%r1, [retval0];
	} // callseq 0
	ret;

}
	// .globl	_Z10vector_addPfS_S_i
.visible .entry _Z10vector_addPfS_S_i(
	.param .u64 .ptr .align 1 _Z10vector_addPfS_S_i_param_0,
	.param .u64 .ptr .align 1 _Z10vector_addPfS_S_i_param_1,
	.param .u64 .ptr .align 1 _Z10vector_addPfS_S_i_param_2,
	.param .u32 _Z10vector_addPfS_S_i_param_3
)
{
	.reg .pred 	%p<10>;
	.reg .b32 	%r<23>;
	.reg .b32 	%f<88>;
	.reg .b64 	%rd<40>;

	ld.param.u64 	%rd22, [_Z10vector_addPfS_S_i_param_0];
	ld.param.u64 	%rd23, [_Z10vector_addPfS_S_i_param_1];
	ld.param.u64 	%rd24, [_Z10vector_addPfS_S_i_param_2];
	ld.param.u32 	%r16, [_Z10vector_addPfS_S_i_param_3];
	cvta.to.global.u64 	%rd1, %rd22;
	cvta.to.global.u64 	%rd2, %rd24;
	cvta.to.global.u64 	%rd3, %rd23;
	setp.lt.s32 	%p1, %r16, 1;
	@%p1 bra 	$L__BB1_13;
	and.b32  	%r1, %r16, 15;
	setp.lt.u32 	%p2, %r16, 16;
	mov.b32 	%r20, 0;
	@%p2 bra 	$L__BB1_4;
	and.b32  	%r20, %r16, 2147483632;
	neg.s32 	%r18, %r20;
	add.s64 	%rd36, %rd3, 32;
	add.s64 	%rd35, %rd2, 32;
	add.s64 	%rd34, %rd1, 32;
$L__BB1_3:
	.pragma "nounroll";
	ld.global.f32 	%f1, [%rd36+-32];
	ld.global.f32 	%f2, [%rd35+-32];
	add.f32 	%f3, %f1, %f2;
	st.global.f32 	[%rd34+-32], %f3;
	ld.global.f32 	%f4, [%rd36+-28];
	ld.global.f32 	%f5, [%rd35+-28];
	add.f32 	%f6, %f4, %f5;
	st.global.f32 	[%rd34+-28], %f6;
	ld.global.f32 	%f7, [%rd36+-24];
	ld.global.f32 	%f8, [%rd35+-24];
	add.f32 	%f9, %f7, %f8;
	st.global.f32 	[%rd34+-24], %f9;
	ld.global.f32 	%f10, [%rd36+-20];
	ld.global.f32 	%f11, [%rd35+-20];
	add.f32 	%f12, %f10, %f11;
	st.global.f32 	[%rd34+-20], %f12;
	ld.global.f32 	%f13, [%rd36+-16];
	ld.global.f32 	%f14, [%rd35+-16];
	add.f32 	%f15, %f13, %f14;
	st.global.f32 	[%rd34+-16], %f15;
	ld.global.f32 	%f16, [%rd36+-12];
	ld.global.f32 	%f17, [%rd35+-12];
	add.f32 	%f18, %f16, %f17;
	st.global.f32 	[%rd34+-12], %f18;
	ld.global.f32 	%f19, [%rd36+-8];
	ld.global.f32 	%f20, [%rd35+-8];
	add.f32 	%f21, %f19, %f20;
	st.global.f32 	[%rd34+-8], %f21;
	ld.global.f32 	%f22, [%rd36+-4];
	ld.global.f32 	%f23, [%rd35+-4];
	add.f32 	%f24, %f22, %f23;
	st.global.f32 	[%rd34+-4], %f24;
	ld.global.f32 	%f25, [%rd36];
	ld.global.f32 	%f26, [%rd35];
	add.f32 	%f27, %f25, %f26;
	st.global.f32 	[%rd34], %f27;
	ld.global.f32 	%f28, [%rd36+4];
	ld.global.f32 	%f29, [%rd35+4];
	add.f32 	%f30, %f28, %f29;
	st.global.f32 	[%rd34+4], %f30;
	ld.global.f32 	%f31, [%rd36+8];
	ld.global.f32 	%f32, [%rd35+8];
	add.f32 	%f33, %f31, %f32;
	st.global.f32 	[%rd34+8], %f33;
	ld.global.f32 	%f34, [%rd36+12];
	ld.global.f32 	%f35, [%rd35+12];
	add.f32 	%f36, %f34, %f35;
	st.global.f32 	[%rd34+12], %f36;
	ld.global.f32 	%f37, [%rd36+16];
	ld.global.f32 	%f38, [%rd35+16];
	add.f32 	%f39, %f37, %f38;
	st.global.f32 	[%rd34+16], %f39;
	ld.global.f32 	%f40, [%rd36+20];
	ld.global.f32 	%f41, [%rd35+20];
	add.f32 	%f42, %f40, %f41;
	st.global.f32 	[%rd34+20], %f42;
	ld.global.f32 	%f43, [%rd36+24];
	ld.global.f32 	%f44, [%rd35+24];
	add.f32 	%f45, %f43, %f44;
	st.global.f32 	[%rd34+24], %f45;
	ld.global.f32 	%f46, [%rd36+28];
	ld.global.f32 	%f47, [%rd35+28];
	add.f32 	%f48, %f46, %f47;
	st.global.f32 	[%rd34+28], %f48;
	add.s32 	%r18, %r18, 16;
	add.s64 	%rd36, %rd36, 64;
	add.s64 	%rd35, %rd35, 64;
	add.s64 	%rd34, %rd34, 64;
	setp.ne.s32 	%p3, %r18, 0;
	@%p3 bra 	$L__BB1_3;
$L__BB1_4:
	setp.eq.s32 	%p4, %r1, 0;
	@%p4 bra 	$L__BB1_13;
	and.b32  	%r7, %r16, 7;
	setp.lt.u32 	%p5, %r1, 8;
	@%p5 bra 	$L__BB1_7;
	mul.wide.u32 	%rd25, %r20, 4;
	add.s64 	%rd26, %rd3, %rd25;
	ld.global.f32 	%f49, [%rd26];
	add.s64 	%rd27, %rd2, %rd25;
	ld.global.f32 	%f50, [%rd27];
	add.f32 	%f51, %f49, %f50;
	add.s64 	%rd28, %rd1, %rd25;
	st.global.f32 	[%rd28], %f51;
	ld.global.f32 	%f52, [%rd26+4];
	ld.global.f32 	%f53, [%rd27+4];
	add.f32 	%f54, %f52, %f53;
	st.global.f32 	[%rd28+4], %f54;
	ld.global.f32 	%f55, [%rd26+8];
	ld.global.f32 	%f56, [%rd27+8];
	add.f32 	%f57, %f55, %f56;
	st.global.f32 	[%rd28+8], %f57;
	ld.global.f32 	%f58, [%rd26+12];
	ld.global.f32 	%f59, [%rd27+12];
	add.f32 	%f60, %f58, %f59;
	st.global.f32 	[%rd28+12], %f60;
	ld.global.f32 	%f61, [%rd26+16];
	ld.global.f32 	%f62, [%rd27+16];
	add.f32 	%f63, %f61, %f62;
	st.global.f32 	[%rd28+16], %f63;
	ld.global.f32 	%f64, [%rd26+20];
	ld.global.f32 	%f65, [%rd27+20];
	add.f32 	%f66, %f64, %f65;
	st.global.f32 	[%rd28+20], %f66;
	ld.global.f32 	%f67, [%rd26+24];
	ld.global.f32 	%f68, [%rd27+24];
	add.f32 	%f69, %f67, %f68;
	st.global.f32 	[%rd28+24], %f69;
	ld.global.f32 	%f70, [%rd26+28];
	ld.global.f32 	%f71, [%rd27+28];
	add.f32 	%f72, %f70, %f71;
	st.global.f32 	[%rd28+28], %f72;
	add.s32 	%r20, %r20, 8;
$L__BB1_7:
	setp.eq.s32 	%p6, %r7, 0;
	@%p6 bra 	$L__BB1_13;
	and.b32  	%r10, %r16, 3;
	setp.lt.u32 	%p7, %r7, 4;
	@%p7 bra 	$L__BB1_10;
	mul.wide.u32 	%rd29, %r20, 4;
	add.s64 	%rd30, %rd3, %rd29;
	ld.global.f32 	%f73, [%rd30];
	add.s64 	%rd31, %rd2, %rd29;
	ld.global.f32 	%f74, [%rd31];
	add.f32 	%f75, %f73, %f74;
	add.s64 	%rd32, %rd1, %rd29;
	st.global.f32 	[%rd32], %f75;
	ld.global.f32 	%f76, [%rd30+4];
	ld.global.f32 	%f77, [%rd31+4];
	add.f32 	%f78, %f76, %f77;
	st.global.f32 	[%rd32+4], %f78;
	ld.global.f32 	%f79, [%rd30+8];
	ld.global.f32 	%f80, [%rd31+8];
	add.f32 	%f81, %f79, %f80;
	st.global.f32 	[%rd32+8], %f81;
	ld.global.f32 	%f82, [%rd30+12];
	ld.global.f32 	%f83, [%rd31+12];
	add.f32 	%f84, %f82, %f83;
	st.global.f32 	[%rd32+12], %f84;
	add.s32 	%r20, %r20, 4;
$L__BB1_10:
	setp.eq.s32 	%p8, %r10, 0;
	@%p8 bra 	$L__BB1_13;
	mul.wide.u32 	%rd33, %r20, 4;
	add.s64 	%rd39, %rd1, %rd33;
	add.s64 	%rd38, %rd2, %rd33;
	add.s64 	%rd37, %rd3, %rd33;
	neg.s32 	%r22, %r10;
$L__BB1_12:
	.pragma "nounroll";
	ld.global.f32 	%f85, [%rd37];
	ld.global.f32 	%f86, [%rd38];
	add.f32 	%f87, %f85, %f86;
	st.global.f32 	[%rd39], %f87;
	add.s64 	%rd39, %rd39, 4;
	add.s64 	%rd38, %rd38, 4;
	add.s64 	%rd37, %rd37, 4;
	add.s32 	%r22, %r22, 1;
	setp.ne.s32 	%p9, %r22, 0;
	@%p9 bra 	$L__BB1_12;
$L__BB1_13:
	ret;

}


// ===== COMPILED SASS (sm_100) =====

	.target	sm_100

	.elftype	@"ET_EXEC"


//--------------------- .note.nv.tkinfo           --------------------------
	.section	.note.nv.tkinfo,"",@"SHT_NOTE"
	.sectionflags	@"SHF_NOTE_NV_TKINFO"
	.tkinfo
        /*0018*/ 	.word	0x00000002
        /*0030*/ 	.string	""
        /*0030*/ 	.string	"ptxas"
        /*0030*/ 	.string	"Cuda compilation tools, release 13.0, V13.0.88"
        /*0030*/ 	.string	"Build cuda_13.0.r13.0/compiler.36424714_0"
        /*0030*/ 	.string	"-arch sm_100 -m 64 "



//--------------------- .note.nv.cuinfo           --------------------------
	.section	.note.nv.cuinfo,"",@"SHT_NOTE"
	.sectionflags	@"SHF_NOTE_NV_CUINFO"
        /*0018*/ 	.short	0x0002
        /*001a*/ 	.short	0x0064
        /*001c*/ 	.short	0x0082
	.zero		2


//--------------------- .nv.info                  --------------------------
	.section	.nv.info,"",@"SHT_CUDA_INFO"
	.align	4


	//----- nvinfo : EIATTR_REGCOUNT
	.align		4
        /*0000*/ 	.byte	0x04, 0x2f
        /*0002*/ 	.short	(.L_2 - .L_1)
	.align		4
.L_1:
        /*0004*/ 	.word	index@(_Z10cuda_hellov)
        /*0008*/ 	.word	0x00000018


	//----- nvinfo : EIATTR_FRAME_SIZE
	.align		4
.L_2:
        /*000c*/ 	.byte	0x04, 0x11
        /*000e*/ 	.short	(.L_4 - .L_3)
	.align		4
.L_3:
        /*0010*/ 	.word	index@(_Z10cuda_hellov)
        /*0014*/ 	.word	0x00000000


	//----- nvinfo : EIATTR_REGCOUNT
	.align		4
.L_4:
        /*0018*/ 	.byte	0x04, 0x2f
        /*001a*/ 	.short	(.L_6 - .L_5)
	.align		4
.L_5:
        /*001c*/ 	.word	index@(_Z10vector_addPfS_S_i)
        /*0020*/ 	.word	0x00000014


	//----- nvinfo : EIATTR_FRAME_SIZE
	.align		4
.L_6:
        /*0024*/ 	.byte	0x04, 0x11
        /*0026*/ 	.short	(.L_8 - .L_7)
	.align		4
.L_7:
        /*0028*/ 	.word	index@(_Z10vector_addPfS_S_i)
        /*002c*/ 	.word	0x00000000


	//----- nvinfo : EIATTR_MIN_STACK_SIZE
	.align		4
.L_8:
        /*0030*/ 	.byte	0x04, 0x12
        /*0032*/ 	.short	(.L_10 - .L_9)
	.align		4
.L_9:
        /*0034*/ 	.word	index@(_Z10vector_addPfS_S_i)
        /*0038*/ 	.word	0x00000000


	//----- nvinfo : EIATTR_MIN_STACK_SIZE
	.align		4
.L_10:
        /*003c*/ 	.byte	0x04, 0x12
        /*003e*/ 	.short	(.L_12 - .L_11)
	.align		4
.L_11:
        /*0040*/ 	.word	index@(_Z10cuda_hellov)
        /*0044*/ 	.word	0x00000000
.L_12:


//--------------------- .nv.compat                --------------------------
	.section	.nv.compat,"",@"SHT_CUDA_COMPAT_INFO"
	.align	4
        /*0000*/ 	.byte	0x02, 0x09, 0x00, 0x00, 0x02, 0x02, 0x01, 0x00, 0x02, 0x05, 0x05, 0x00, 0x03, 0x07, 0x01, 0x01
        /*0010*/ 	.byte	0x02, 0x03, 0x00, 0x00, 0x02, 0x06, 0x01, 0x00, 0x04, 0x0b, 0x08, 0x00, 0x09, 0x00, 0x00, 0x00
        /*0020*/ 	.byte	0x00, 0x00, 0x00, 0x00


//--------------------- .nv.info._Z10vector_addPfS_S_i --------------------------
	.section	.nv.info._Z10vector_addPfS_S_i,"",@"SHT_CUDA_INFO"
	.sectionflags	@""
	.align	4


	//----- nvinfo : EIATTR_CUDA_API_VERSION
	.align		4
        /*0000*/ 	.byte	0x04, 0x37
        /*0002*/ 	.short	(.L_14 - .L_13)
.L_13:
        /*0004*/ 	.word	0x00000082


	//----- nvinfo : EIATTR_KPARAM_INFO
	.align		4
.L_14:
        /*0008*/ 	.byte	0x04, 0x17
        /*000a*/ 	.short	(.L_16 - .L_15)
.L_15:
        /*000c*/ 	.word	0x00000000
        /*0010*/ 	.short	0x0003
        /*0012*/ 	.short	0x0018
        /*0014*/ 	.byte	0x00, 0xf0, 0x11, 0x00


	//----- nvinfo : EIATTR_KPARAM_INFO
	.align		4
.L_16:
        /*0018*/ 	.byte	0x04, 0x17
        /*001a*/ 	.short	(.L_18 - .L_17)
.L_17:
        /*001c*/ 	.word	0x00000000
        /*0020*/ 	.short	0x0002
        /*0022*/ 	.short	0x0010
        /*0024*/ 	.byte	0x00, 0xf5, 0x21, 0x00


	//----- nvinfo : EIATTR_KPARAM_INFO
	.align		4
.L_18:
        /*0028*/ 	.byte	0x04, 0x17
        /*002a*/ 	.short	(.L_20 - .L_19)
.L_19:
        /*002c*/ 	.word	0x00000000
        /*0030*/ 	.short	0x0001
        /*0032*/ 	.short	0x0008
        /*0034*/ 	.byte	0x00, 0xf5, 0x21, 0x00


	//----- nvinfo : EIATTR_KPARAM_INFO
	.align		4
.L_20:
        /*0038*/ 	.byte	0x04, 0x17
        /*003a*/ 	.short	(.L_22 - .L_21)
.L_21:
        /*003c*/ 	.word	0x00000000
        /*0040*/ 	.short	0x0000
        /*0042*/ 	.short	0x0000
        /*0044*/ 	.byte	0x00, 0xf5, 0x21, 0x00


	//----- nvinfo : EIATTR_SPARSE_MMA_MASK
	.align		4
.L_22:
        /*0048*/ 	.byte	0x03, 0x50
        /*004a*/ 	.short	0x0000


	//----- nvinfo : EIATTR_MAXREG_COUNT
	.align		4
        /*004c*/ 	.byte	0x03, 0x1b
        /*004e*/ 	.short	0x00ff


	//----- nvinfo : EIATTR_MERCURY_ISA_VERSION
	.align		4
        /*0050*/ 	.byte	0x03, 0x5f
        /*0052*/ 	.short	0x0101


	//----- nvinfo : EIATTR_VRC_CTA_INIT_COUNT
	.align		4
        /*0054*/ 	.byte	0x02, 0x4a
	.zero		1
	.zero		1


	//----- nvinfo : EIATTR_EXIT_INSTR_OFFSETS
	.align		4
        /*0058*/ 	.byte	0x04, 0x1c
        /*005a*/ 	.short	(.L_24 - .L_23)


	//   ....[0]....
.L_23:
        /*005c*/ 	.word	0x00000030


	//   ....[1]....
        /*0060*/ 	.word	0x00000680


	//   ....[2]....
        /*0064*/ 	.word	0x00000940


	//   ....[3]....
        /*0068*/ 	.word	0x00000b00


	//   ....[4]....
        /*006c*/ 	.word	0x00000ce0


	//----- nvinfo : EIATTR_CBANK_PARAM_SIZE
	.align		4
.L_24:
        /*0070*/ 	.byte	0x03, 0x19
        /*0072*/ 	.short	0x001c


	//----- nvinfo : EIATTR_PARAM_CBANK
	.align		4
        /*0074*/ 	.byte	0x04, 0x0a
        /*0076*/ 	.short	(.L_26 - .L_25)
	.align		4
.L_25:
        /*0078*/ 	.word	index@(.nv.constant0._Z10vector_addPfS_S_i)
        /*007c*/ 	.short	0x0380
        /*007e*/ 	.short	0x001c


	//----- nvinfo : EIATTR_SW_WAR
	.align		4
.L_26:
        /*0080*/ 	.byte	0x04, 0x36
        /*0082*/ 	.short	(.L_28 - .L_27)
.L_27:
        /*0084*/ 	.word	0x00000008
.L_28:


//--------------------- .nv.info._Z10cuda_hellov  --------------------------
	.section	.nv.info._Z10cuda_hellov,"",@"SHT_CUDA_INFO"
	.sectionflags	@""
	.align	4


	//----- nvinfo : EIATTR_CUDA_API_VERSION
	.align		4
        /*0000*/ 	.byte	0x04, 0x37
        /*0002*/ 	.short	(.L_30 - .L_29)
.L_29:
        /*0004*/ 	.word	0x00000082


	//----- nvinfo : EIATTR_SPARSE_MMA_MASK
	.align		4
.L_30:
        /*0008*/ 	.byte	0x03, 0x50
        /*000a*/ 	.short	0x0000


	//----- nvinfo : EIATTR_MAXREG_COUNT
	.align		4
        /*000c*/ 	.byte	0x03, 0x1b
        /*000e*/ 	.short	0x00ff


	//----- nvinfo : EIATTR_EXTERNS
	.align		4
        /*0010*/ 	.byte	0x04, 0x0f
        /*0012*/ 	.short	(.L_32 - .L_31)


	//   ....[0]....
	.align		4
.L_31:
        /*0014*/ 	.word	index@(vprintf)


	//----- nvinfo : EIATTR_MERCURY_ISA_VERSION
	.align		4
.L_32:
        /*0018*/ 	.byte	0x03, 0x5f
        /*001a*/ 	.short	0x0101


	//----- nvinfo : EIATTR_VRC_CTA_INIT_COUNT
	.align		4
        /*001c*/ 	.byte	0x02, 0x4a
	.zero		1
	.zero		1


	//----- nvinfo : EIATTR_SYSCALL_OFFSETS
	.align		4
        /*0020*/ 	.byte	0x04, 0x46
        /*0022*/ 	.short	(.L_34 - .L_33)


	//   ....[0]....
.L_33:
        /*0024*/ 	.word	0x00000080


	//----- nvinfo : EIATTR_EXIT_INSTR_OFFSETS
	.align		4
.L_34:
        /*0028*/ 	.byte	0x04, 0x1c
        /*002a*/ 	.short	(.L_36 - .L_35)


	//   ....[0]....
.L_35:
        /*002c*/ 	.word	0x00000090


	//----- nvinfo : EIATTR_SW_WAR
	.align		4
.L_36:
        /*0030*/ 	.byte	0x04, 0x36
        /*0032*/ 	.short	(.L_38 - .L_37)
.L_37:
        /*0034*/ 	.word	0x00000008
.L_38:


//--------------------- .nv.callgraph             --------------------------
	.section	.nv.callgraph,"",@"SHT_CUDA_CALLGRAPH"
	.align	4
	.sectionentsize	8
	.align		4
        /*0000*/ 	.word	0x00000000
	.align		4
        /*0004*/ 	.word	0xffffffff
	.align		4
        /*0008*/ 	.word	index@(_Z10cuda_hellov)
	.align		4
        /*000c*/ 	.word	index@(vprintf)
	.align		4
        /*0010*/ 	.word	0x00000000
	.align		4
        /*0014*/ 	.word	0xfffffffe
	.align		4
        /*0018*/ 	.word	0x00000000
	.align		4
        /*001c*/ 	.word	0xfffffffd
	.align		4
        /*0020*/ 	.word	0x00000000
	.align		4
        /*0024*/ 	.word	0xfffffffc


//--------------------- .nv.constant4             --------------------------
	.section	.nv.constant4,"a",@progbits
	.align	8
	.align		8
.nv.constant4:
        /*0000*/ 	.dword	$str
	.align		8
        /*0008*/ 	.dword	vprintf


//--------------------- .text._Z10vector_addPfS_S_i --------------------------
	.section	.text._Z10vector_addPfS_S_i,"ax",@progbits
	.align	128
        .global         _Z10vector_addPfS_S_i
        .type           _Z10vector_addPfS_S_i,@function
        .size           _Z10vector_addPfS_S_i,(.L_x_8 - _Z10vector_addPfS_S_i)
        .other          _Z10vector_addPfS_S_i,@"STO_CUDA_ENTRY STV_DEFAULT"
_Z10vector_addPfS_S_i:
.text._Z10vector_addPfS_S_i:
[----:B------:R-:W-:Y:S08]  /*0000*/  LDC R1, c[0x0][0x37c] ;  /* 0x0000df00ff017b82 */ /* 0x000ff00000000800 */
[----:B------:R-:W0:Y:S02]  /*0010*/  LDC R2, c[0x0][0x398] ;  /* 0x0000e600ff027b82 */ /* 0x000e240000000800 */
[----:B0-----:R-:W-:-:S13]  /*0020*/  ISETP.GE.AND P0, PT, R2, 0x1, PT ;  /* 0x000000010200780c */ /* 0x001fda0003f06270 */
[----:B------:R-:W-:Y:S05]  /*0030*/  @!P0 EXIT ;  /* 0x000000000000894d */ /* 0x000fea0003800000 */
[C---:B------:R-:W-:Y:S01]  /*0040*/  ISETP.GE.U32.AND P1, PT, R2.reuse, 0x10, PT ;  /* 0x000000100200780c */ /* 0x040fe20003f26070 */
[----:B------:R-:W0:Y:S01]  /*0050*/  LDCU.64 UR10, c[0x0][0x358] ;  /* 0x00006b00ff0a77ac */ /* 0x000e220008000a00 */
[----:B------:R-:W-:Y:S01]  /*0060*/  LOP3.LUT R12, R2, 0xf, RZ, 0xc0, !PT ;  /* 0x0000000f020c7812 */ /* 0x000fe200078ec0ff */
[----:B------:R-:W-:-:S03]  /*0070*/  HFMA2 R0, -RZ, RZ, 0, 0 ;  /* 0x00000000ff007431 */ /* 0x000fc600000001ff */
[----:B------:R-:W-:-:S07]  /*0080*/  ISETP.NE.AND P0, PT, R12, RZ, PT ;  /* 0x000000ff0c00720c */ /* 0x000fce0003f05270 */
[----:B------:R-:W-:Y:S06]  /*0090*/  @!P1 BRA `(.L_x_0) ;  /* 0x0000000400789947 */ /* 0x000fec0003800000 */
[----:B------:R-:W1:Y:S01]  /*00a0*/  LDCU.128 UR12, c[0x0][0x380] ;  /* 0x00007000ff0c77ac */ /* 0x000e620008000c00 */
[----:B------:R-:W-:Y:S01]  /*00b0*/  LOP3.LUT R0, R2, 0x7ffffff0, RZ, 0xc0, !PT ;  /* 0x7ffffff002007812 */ /* 0x000fe200078ec0ff */
[----:B------:R-:W2:Y:S03]  /*00c0*/  LDCU.64 UR6, c[0x0][0x390] ;  /* 0x00007200ff0677ac */ /* 0x000ea60008000a00 */
[----:B------:R-:W-:Y:S01]  /*00d0*/  IADD3 R3, PT, PT, -R0, RZ, RZ ;  /* 0x000000ff00037210 */ /* 0x000fe20007ffe1ff */
[----:B-1----:R-:W-:Y:S02]  /*00e0*/  UIADD3 UR8, UP0, UPT, UR14, 0x20, URZ ;  /* 0x000000200e087890 */ /* 0x002fe4000ff1e0ff */
[----:B------:R-:W-:Y:S02]  /*00f0*/  UIADD3 UR4, UP2, UPT, UR12, 0x20, URZ ;  /* 0x000000200c047890 */ /* 0x000fe4000ff5e0ff */
[----:B--2---:R-:W-:-:S02]  /*0100*/  UIADD3 UR6, UP1, UPT, UR6, 0x20, URZ ;  /* 0x0000002006067890 */ /* 0x004fc4000ff3e0ff */
[----:B------:R-:W-:Y:S01]  /*0110*/  UIADD3.X UR9, UPT, UPT, URZ, UR15, URZ, UP0, !UPT ;  /* 0x0000000fff097290 */ /* 0x000fe200087fe4ff */
[----:B------:R-:W-:Y:S01]  /*0120*/  MOV R16, UR8 ;  /* 0x0000000800107c02 */ /* 0x000fe20008000f00 */
[----:B------:R-:W-:Y:S01]  /*0130*/  UIADD3.X UR5, UPT, UPT, URZ, UR13, URZ, UP2, !UPT ;  /* 0x0000000dff057290 */ /* 0x000fe200097fe4ff */
[----:B------:R-:W-:Y:S01]  /*0140*/  MOV R10, UR4 ;  /* 0x00000004000a7c02 */ /* 0x000fe20008000f00 */
[----:B------:R-:W-:Y:S01]  /*0150*/  UIADD3.X UR7, UPT, UPT, URZ, UR7, URZ, UP1, !UPT ;  /* 0x00000007ff077290 */ /* 0x000fe20008ffe4ff */
[----:B------:R-:W-:Y:S01]  /*0160*/  IMAD.U32 R11, RZ, RZ, UR6 ;  /* 0x00000006ff0b7e24 */ /* 0x000fe2000f8e00ff */
[----:B------:R-:W-:Y:S02]  /*0170*/  MOV R5, UR9 ;  /* 0x0000000900057c02 */ /* 0x000fe40008000f00 */
[----:B------:R-:W-:Y:S02]  /*0180*/  IMAD.U32 R13, RZ, RZ, UR5 ;  /* 0x00000005ff0d7e24 */ /* 0x000fe4000f8e00ff */
[----:B------:R-:W-:-:S07]  /*0190*/  MOV R14, UR7 ;  /* 0x00000007000e7c02 */ /* 0x000fce0008000f00 */
.L_x_1:
[----:B------:R-:W-:Y:S02]  /*01a0*/  MOV R4, R16 ;  /* 0x0000001000047202 */ /* 0x000fe40000000f00 */
[----:B------:R-:W-:Y:S02]  /*01b0*/  MOV R6, R11 ;  /* 0x0000000b00067202 */ /* 0x000fe40000000f00 */
[----:B------:R-:W-:Y:S01]  /*01c0*/  MOV R7, R14 ;  /* 0x0000000e00077202 */ /* 0x000fe20000000f00 */
[----:B0-2---:R-:W2:Y:S04]  /*01d0*/  LDG.E R8, desc[UR10][R4.64+-0x20] ;  /* 0xffffe00a04087981 */ /* 0x005ea8000c1e1900 */
[----:B------:R-:W2:Y:S02]  /*01e0*/  LDG.E R9, desc[UR10][R6.64+-0x20] ;  /* 0xffffe00a06097981 */ /* 0x000ea4000c1e1900 */
[----:B--2---:R-:W-:Y:S01]  /*01f0*/  FADD R11, R8, R9 ;  /* 0x00000009080b7221 */ /* 0x004fe20000000000 */
[----:B------:R-:W-:Y:S01]  /*0200*/  IMAD.MOV.U32 R8, RZ, RZ, R10 ;  /* 0x000000ffff087224 */ /* 0x000fe200078e000a */
[----:B------:R-:W-:-:S05]  /*0210*/  MOV R9, R13 ;  /* 0x0000000d00097202 */ /* 0x000fca0000000f00 */
[----:B------:R0:W-:Y:S04]  /*0220*/  STG.E desc[UR10][R8.64+-0x20], R11 ;  /* 0xffffe00b08007986 */ /* 0x0001e8000c10190a */
[----:B------:R-:W2:Y:S04]  /*0230*/  LDG.E R10, desc[UR10][R4.64+-0x1c] ;  /* 0xffffe40a040a7981 */ /* 0x000ea8000c1e1900 */
[----:B------:R-:W2:Y:S02]  /*0240*/  LDG.E R13, desc[UR10][R6.64+-0x1c] ;  /* 0xffffe40a060d7981 */ /* 0x000ea4000c1e1900 */
[----:B--2---:R-:W-:-:S05]  /*0250*/  FADD R13, R10, R13 ;  /* 0x0000000d0a0d7221 */ /* 0x004fca0000000000 */
[----:B------:R1:W-:Y:S04]  /*0260*/  STG.E desc[UR10][R8.64+-0x1c], R13 ;  /* 0xffffe40d08007986 */ /* 0x0003e8000c10190a */
[----:B------:R-:W2:Y:S04]  /*0270*/  LDG.E R10, desc[UR10][R4.64+-0x18] ;  /* 0xffffe80a040a7981 */ /* 0x000ea8000c1e1900 */
[----:B------:R-:W2:Y:S02]  /*0280*/  LDG.E R15, desc[UR10][R6.64+-0x18] ;  /* 0xffffe80a060f7981 */ /* 0x000ea4000c1e1900 */
[----:B--2---:R-:W-:-:S05]  /*0290*/  FADD R15, R10, R15 ;  /* 0x0000000f0a0f7221 */ /* 0x004fca0000000000 */
[----:B------:R2:W-:Y:S04]  /*02a0*/  STG.E desc[UR10][R8.64+-0x18], R15 ;  /* 0xffffe80f08007986 */ /* 0x0005e8000c10190a */
[----:B------:R-:W3:Y:S04]  /*02b0*/  LDG.E R10, desc[UR10][R4.64+-0x14] ;  /* 0xffffec0a040a7981 */ /* 0x000ee8000c1e1900 */
[----:B------:R-:W3:Y:S02]  /*02c0*/  LDG.E R17, desc[UR10][R6.64+-0x14] ;  /* 0xffffec0a06117981 */ /* 0x000ee4000c1e1900 */
[----:B---3--:R-:W-:-:S05]  /*02d0*/  FADD R17, R10, R17 ;  /* 0x000000110a117221 */ /* 0x008fca0000000000 */
[----:B------:R3:W-:Y:S04]  /*02e0*/  STG.E desc[UR10][R8.64+-0x14], R17 ;  /* 0xffffec1108007986 */ /* 0x0007e8000c10190a */
[----:B------:R-:W4:Y:S04]  /*02f0*/  LDG.E R10, desc[UR10][R4.64+-0x10] ;  /* 0xfffff00a040a7981 */ /* 0x000f28000c1e1900 */
[----:B0-----:R-:W4:Y:S02]  /*0300*/  LDG.E R11, desc[UR10][R6.64+-0x10] ;  /* 0xfffff00a060b7981 */ /* 0x001f24000c1e1900 */
[----:B----4-:R-:W-:-:S05]  /*0310*/  FADD R11, R10, R11 ;  /* 0x0000000b0a0b7221 */ /* 0x010fca0000000000 */
[----:B------:R0:W-:Y:S04]  /*0320*/  STG.E desc[UR10][R8.64+-0x10], R11 ;  /* 0xfffff00b08007986 */ /* 0x0001e8000c10190a */
[----:B------:R-:W4:Y:S04]  /*0330*/  LDG.E R10, desc[UR10][R4.64+-0xc] ;  /* 0xfffff40a040a7981 */ /* 0x000f28000c1e1900 */
[----:B-1----:R-:W4:Y:S02]  /*0340*/  LDG.E R13, desc[UR10][R6.64+-0xc] ;  /* 0xfffff40a060d7981 */ /* 0x002f24000c1e1900 */
[----:B----4-:R-:W-:-:S05]  /*0350*/  FADD R13, R10, R13 ;  /* 0x0000000d0a0d7221 */ /* 0x010fca0000000000 */
[----:B------:R1:W-:Y:S04]  /*0360*/  STG.E desc[UR10][R8.64+-0xc], R13 ;  /* 0xfffff40d08007986 */ /* 0x0003e8000c10190a */
[----:B------:R-:W4:Y:S04]  /*0370*/  LDG.E R10, desc[UR10][R4.64+-0x8] ;  /* 0xfffff80a040a7981 */ /* 0x000f28000c1e1900 */
[----:B--2---:R-:W4:Y:S02]  /*0380*/  LDG.E R15, desc[UR10][R6.64+-0x8] ;  /* 0xfffff80a060f7981 */ /* 0x004f24000c1e1900 */
[----:B----4-:R-:W-:-:S05]  /*0390*/  FADD R15, R10, R15 ;  /* 0x0000000f0a0f7221 */ /* 0x010fca0000000000 */
[----:B------:R2:W-:Y:S04]  /*03a0*/  STG.E desc[UR10][R8.64+-0x8], R15 ;  /* 0xfffff80f08007986 */ /* 0x0005e8000c10190a */
[----:B------:R-:W4:Y:S04]  /*03b0*/  LDG.E R10, desc[UR10][R4.64+-0x4] ;  /* 0xfffffc0a040a7981 */ /* 0x000f28000c1e1900 */
[----:B---3--:R-:W4:Y:S02]  /*03c0*/  LDG.E R17, desc[UR10][R6.64+-0x4] ;  /* 0xfffffc0a06117981 */ /* 0x008f24000c1e1900 */
[----:B----4-:R-:W-:-:S05]  /*03d0*/  FADD R17, R10, R17 ;  /* 0x000000110a117221 */ /* 0x010fca0000000000 */
        /* <DEDUP_REMOVED lines=26> */
[----:B--2---:R-:W4:Y:S01]  /*0580*/  LDG.E R15, desc[UR10][R6.64+0x18] ;  /* 0x0000180a060f7981 */ /* 0x004f22000c1e1900 */
[----:B------:R-:W-:Y:S01]  /*0590*/  IADD3 R3, PT, PT, R3, 0x10, RZ ;  /* 0x0000001003037810 */ /* 0x000fe20007ffe0ff */
[----:B----4-:R-:W-:-:S05]  /*05a0*/  FADD R15, R10, R15 ;  /* 0x0000000f0a0f7221 */ /* 0x010fca0000000000 */
[----:B------:R2:W-:Y:S04]  /*05b0*/  STG.E desc[UR10][R8.64+0x18], R15 ;  /* 0x0000180f08007986 */ /* 0x0005e8000c10190a */
[----:B------:R4:W5:Y:S04]  /*05c0*/  LDG.E R10, desc[UR10][R4.64+0x1c] ;  /* 0x00001c0a040a7981 */ /* 0x000968000c1e1900 */
[----:B---3--:R-:W5:Y:S01]  /*05d0*/  LDG.E R17, desc[UR10][R6.64+0x1c] ;  /* 0x00001c0a06117981 */ /* 0x008f62000c1e1900 */
[----:B------:R-:W-:Y:S02]  /*05e0*/  ISETP.NE.AND P1, PT, R3, RZ, PT ;  /* 0x000000ff0300720c */ /* 0x000fe40003f25270 */
[----:B0-----:R-:W-:-:S02]  /*05f0*/  IADD3 R11, P3, PT, R6, 0x40, RZ ;  /* 0x00000040060b7810 */ /* 0x001fc40007f7e0ff */
[----:B------:R-:W-:-:S03]  /*0600*/  IADD3 R16, P2, PT, R4, 0x40, RZ ;  /* 0x0000004004107810 */ /* 0x000fc60007f5e0ff */
[----:B------:R-:W-:Y:S01]  /*0610*/  IMAD.X R14, RZ, RZ, R7, P3 ;  /* 0x000000ffff0e7224 */ /* 0x000fe200018e0607 */
[----:B----4-:R-:W-:Y:S01]  /*0620*/  IADD3.X R5, PT, PT, RZ, R5, RZ, P2, !PT ;  /* 0x00000005ff057210 */ /* 0x010fe200017fe4ff */
[----:B-----5:R-:W-:Y:S01]  /*0630*/  FADD R17, R10, R17 ;  /* 0x000000110a117221 */ /* 0x020fe20000000000 */
[----:B------:R-:W-:-:S04]  /*0640*/  IADD3 R10, P4, PT, R8, 0x40, RZ ;  /* 0x00000040080a7810 */ /* 0x000fc80007f9e0ff */
[----:B------:R2:W-:Y:S01]  /*0650*/  STG.E desc[UR10][R8.64+0x1c], R17 ;  /* 0x00001c1108007986 */ /* 0x0005e2000c10190a */
[----:B-1----:R-:W-:Y:S01]  /*0660*/  IADD3.X R13, PT, PT, RZ, R9, RZ, P4, !PT ;  /* 0x00000009ff0d7210 */ /* 0x002fe200027fe4ff */
[----:B------:R-:W-:Y:S07]  /*0670*/  @P1 BRA `(.L_x_1) ;  /* 0xfffffff800c81947 */ /* 0x000fee000383ffff */
.L_x_0:
[----:B0-----:R-:W-:Y:S05]  /*0680*/  @!P0 EXIT ;  /* 0x000000000000894d */ /* 0x001fea0003800000 */
[----:B------:R-:W-:Y:S02]  /*0690*/  ISETP.GE.U32.AND P0, PT, R12, 0x8, PT ;  /* 0x000000080c00780c */ /* 0x000fe40003f06070 */
[----:B------:R-:W-:-:S04]  /*06a0*/  LOP3.LUT R14, R2, 0x7, RZ, 0xc0, !PT ;  /* 0x00000007020e7812 */ /* 0x000fc800078ec0ff */
[----:B------:R-:W-:-:S07]  /*06b0*/  ISETP.NE.AND P1, PT, R14, RZ, PT ;  /* 0x000000ff0e00720c */ /* 0x000fce0003f25270 */
[----:B------:R-:W-:Y:S06]  /*06c0*/  @!P0 BRA `(.L_x_2) ;  /* 0x00000000009c8947 */ /* 0x000fec0003800000 */
[----:B------:R-:W0:Y:S08]  /*06d0*/  LDC.64 R4, c[0x0][0x388] ;  /* 0x0000e200ff047b82 */ /* 0x000e300000000a00 */
[----:B------:R-:W1:Y:S08]  /*06e0*/  LDC.64 R6, c[0x0][0x390] ;  /* 0x0000e400ff067b82 */ /* 0x000e700000000a00 */
[----:B--2---:R-:W2:Y:S01]  /*06f0*/  LDC.64 R8, c[0x0][0x380] ;  /* 0x0000e000ff087b82 */ /* 0x004ea20000000a00 */
[----:B0-----:R-:W-:-:S05]  /*0700*/  IMAD.WIDE.U32 R4, R0, 0x4, R4 ;  /* 0x0000000400047825 */ /* 0x001fca00078e0004 */
[----:B------:R-:W3:Y:S01]  /*0710*/  LDG.E R3, desc[UR10][R4.64] ;  /* 0x0000000a04037981 */ /* 0x000ee2000c1e1900 */
[----:B-1----:R-:W-:-:S05]  /*0720*/  IMAD.WIDE.U32 R6, R0, 0x4, R6 ;  /* 0x0000000400067825 */ /* 0x002fca00078e0006 */
[----:B------:R-:W3:Y:S01]  /*0730*/  LDG.E R10, desc[UR10][R6.64] ;  /* 0x0000000a060a7981 */ /* 0x000ee2000c1e1900 */
[----:B--2---:R-:W-:-:S04]  /*0740*/  IMAD.WIDE.U32 R8, R0, 0x4, R8 ;  /* 0x0000000400087825 */ /* 0x004fc800078e0008 */
[----:B---3--:R-:W-:-:S05]  /*0750*/  FADD R3, R3, R10 ;  /* 0x0000000a03037221 */ /* 0x008fca0000000000 */
        /* <DEDUP_REMOVED lines=13> */
[----:B0-----:R-:W4:Y:S04]  /*0830*/  LDG.E R3, desc[UR10][R4.64+0x10] ;  /* 0x0000100a04037981 */ /* 0x001f28000c1e1900 */
[----:B------:R-:W4:Y:S02]  /*0840*/  LDG.E R10, desc[UR10][R6.64+0x10] ;  /* 0x0000100a060a7981 */ /* 0x000f24000c1e1900 */
        /* <DEDUP_REMOVED lines=10> */
[----:B------:R-:W2:Y:S04]  /*08f0*/  LDG.E R10, desc[UR10][R4.64+0x1c] ;  /* 0x00001c0a040a7981 */ /* 0x000ea8000c1e1900 */
[----:B---3--:R-:W2:Y:S01]  /*0900*/  LDG.E R15, desc[UR10][R6.64+0x1c] ;  /* 0x00001c0a060f7981 */ /* 0x008ea2000c1e1900 */
[----:B------:R-:W-:Y:S01]  /*0910*/  IADD3 R0, PT, PT, R0, 0x8, RZ ;  /* 0x0000000800007810 */ /* 0x000fe20007ffe0ff */
[----:B--2---:R-:W-:-:S05]  /*0920*/  FADD R15, R10, R15 ;  /* 0x0000000f0a0f7221 */ /* 0x004fca0000000000 */
[----:B------:R0:W-:Y:S02]  /*0930*/  STG.E desc[UR10][R8.64+0x1c], R15 ;  /* 0x00001c0f08007986 */ /* 0x0001e4000c10190a */
.L_x_2:
[----:B------:R-:W-:Y:S05]  /*0940*/  @!P1 EXIT ;  /* 0x000000000000994d */ /* 0x000fea0003800000 */
[----:B------:R-:W-:Y:S02]  /*0950*/  ISETP.GE.U32.AND P0, PT, R14, 0x4, PT ;  /* 0x000000040e00780c */ /* 0x000fe40003f06070 */
[----:B------:R-:W-:-:S04]  /*0960*/  LOP3.LUT R2, R2, 0x3, RZ, 0xc0, !PT ;  /* 0x0000000302027812 */ /* 0x000fc800078ec0ff */
[----:B------:R-:W-:-:S07]  /*0970*/  ISETP.NE.AND P1, PT, R2, RZ, PT ;  /* 0x000000ff0200720c */ /* 0x000fce0003f25270 */
[----:B------:R-:W-:Y:S06]  /*0980*/  @!P0 BRA `(.L_x_3) ;  /* 0x00000000005c8947 */ /* 0x000fec0003800000 */
[----:B------:R-:W1:Y:S08]  /*0990*/  LDC.64 R4, c[0x0][0x388] ;  /* 0x0000e200ff047b82 */ /* 0x000e700000000a00 */
[----:B------:R-:W3:Y:S08]  /*09a0*/  LDC.64 R6, c[0x0][0x390] ;  /* 0x0000e400ff067b82 */ /* 0x000ef00000000a00 */
[----:B0-2---:R-:W0:Y:S01]  /*09b0*/  LDC.64 R8, c[0x0][0x380] ;  /* 0x0000e000ff087b82 */ /* 0x005e220000000a00 */
[----:B-1----:R-:W-:-:S05]  /*09c0*/  IMAD.WIDE.U32 R4, R0, 0x4, R4 ;  /* 0x0000000400047825 */ /* 0x002fca00078e0004 */
[----:B------:R-:W2:Y:S01]  /*09d0*/  LDG.E R3, desc[UR10][R4.64] ;  /* 0x0000000a04037981 */ /* 0x000ea2000c1e1900 */
[----:B---3--:R-:W-:-:S05]  /*09e0*/  IMAD.WIDE.U32 R6, R0, 0x4, R6 ;  /* 0x0000000400067825 */ /* 0x008fca00078e0006 */
[----:B------:R-:W2:Y:S01]  /*09f0*/  LDG.E R10, desc[UR10][R6.64] ;  /* 0x0000000a060a7981 */ /* 0x000ea2000c1e1900 */
[----:B0-----:R-:W-:-:S04]  /*0a00*/  IMAD.WIDE.U32 R8, R0, 0x4, R8 ;  /* 0x0000000400087825 */ /* 0x001fc800078e0008 */
[----:B--2---:R-:W-:-:S05]  /*0a10*/  FADD R3, R3, R10 ;  /* 0x0000000a03037221 */ /* 0x004fca0000000000 */
        /* <DEDUP_REMOVED lines=9> */
[----:B------:R-:W2:Y:S04]  /*0ab0*/  LDG.E R10, desc[UR10][R4.64+0xc] ;  /* 0x00000c0a040a7981 */ /* 0x000ea8000c1e1900 */
[----:B------:R-:W2:Y:S01]  /*0ac0*/  LDG.E R15, desc[UR10][R6.64+0xc] ;  /* 0x00000c0a060f7981 */ /* 0x000ea2000c1e1900 */
[----:B------:R-:W-:Y:S01]  /*0ad0*/  IADD3 R0, PT, PT, R0, 0x4, RZ ;  /* 0x0000000400007810 */ /* 0x000fe20007ffe0ff */
[----:B--2---:R-:W-:-:S05]  /*0ae0*/  FADD R15, R10, R15 ;  /* 0x0000000f0a0f7221 */ /* 0x004fca0000000000 */
[----:B------:R1:W-:Y:S02]  /*0af0*/  STG.E desc[UR10][R8.64+0xc], R15 ;  /* 0x00000c0f08007986 */ /* 0x0003e4000c10190a */
.L_x_3:
[----:B------:R-:W-:Y:S05]  /*0b00*/  @!P1 EXIT ;  /* 0x000000000000994d */ /* 0x000fea0003800000 */
[----:B------:R-:W3:Y:S08]  /*0b10*/  LDC.64 R4, c[0x0][0x380] ;  /* 0x0000e000ff047b82 */ /* 0x000ef00000000a00 */
[----:B------:R-:W4:Y:S08]  /*0b20*/  LDC.64 R6, c[0x0][0x390] ;  /* 0x0000e400ff067b82 */ /* 0x000f300000000a00 */
[----:B012---:R-:W0:Y:S01]  /*0b30*/  LDC.64 R8, c[0x0][0x388] ;  /* 0x0000e200ff087b82 */ /* 0x007e220000000a00 */
[----:B---3--:R-:W-:-:S04]  /*0b40*/  IMAD.WIDE.U32 R4, R0, 0x4, R4 ;  /* 0x0000000400047825 */ /* 0x008fc800078e0004 */
[----:B------:R-:W-:Y:S01]  /*0b50*/  IMAD.MOV.U32 R10, RZ, RZ, R4 ;  /* 0x000000ffff0a7224 */ /* 0x000fe200078e0004 */
[----:B------:R-:W-:Y:S01]  /*0b60*/  MOV R13, R5 ;  /* 0x00000005000d7202 */ /* 0x000fe20000000f00 */
[----:B----4-:R-:W-:-:S05]  /*0b70*/  IMAD.WIDE.U32 R6, R0, 0x4, R6 ;  /* 0x0000000400067825 */ /* 0x010fca00078e0006 */
[----:B------:R-:W-:Y:S01]  /*0b80*/  MOV R11, R7 ;  /* 0x00000007000b7202 */ /* 0x000fe20000000f00 */
[----:B0-----:R-:W-:Y:S01]  /*0b90*/  IMAD.WIDE.U32 R8, R0, 0x4, R8 ;  /* 0x0000000400087825 */ /* 0x001fe200078e0008 */
[----:B------:R-:W-:-:S07]  /*0ba0*/  IADD3 R0, PT, PT, -R2, RZ, RZ ;  /* 0x000000ff02007210 */ /* 0x000fce0007ffe1ff */
.L_x_4:
[----:B0-----:R-:W-:Y:S01]  /*0bb0*/  IMAD.MOV.U32 R2, RZ, RZ, R8 ;  /* 0x000000ffff027224 */ /* 0x001fe200078e0008 */
[----:B------:R-:W-:Y:S02]  /*0bc0*/  MOV R5, R11 ;  /* 0x0000000b00057202 */ /* 0x000fe40000000f00 */
[----:B------:R-:W-:Y:S02]  /*0bd0*/  MOV R3, R9 ;  /* 0x0000000900037202 */ /* 0x000fe40000000f00 */
[----:B------:R-:W-:-:S03]  /*0be0*/  MOV R4, R6 ;  /* 0x0000000600047202 */ /* 0x000fc60000000f00 */
[----:B------:R0:W2:Y:S04]  /*0bf0*/  LDG.E R2, desc[UR10][R2.64] ;  /* 0x0000000a02027981 */ /* 0x0000a8000c1e1900 */
[----:B------:R-:W2:Y:S01]  /*0c00*/  LDG.E R5, desc[UR10][R4.64] ;  /* 0x0000000a04057981 */ /* 0x000ea2000c1e1900 */
[----:B------:R-:W-:Y:S02]  /*0c10*/  IADD3 R0, PT, PT, R0, 0x1, RZ ;  /* 0x0000000100007810 */ /* 0x000fe40007ffe0ff */
[----:B------:R-:W-:Y:S02]  /*0c20*/  IADD3 R6, P2, PT, R6, 0x4, RZ ;  /* 0x0000000406067810 */ /* 0x000fe40007f5e0ff */
[----:B------:R-:W-:Y:S01]  /*0c30*/  ISETP.NE.AND P0, PT, R0, RZ, PT ;  /* 0x000000ff0000720c */ /* 0x000fe20003f05270 */
[----:B0-----:R-:W-:Y:S01]  /*0c40*/  IMAD.MOV.U32 R3, RZ, RZ, R13 ;  /* 0x000000ffff037224 */ /* 0x001fe200078e000d */
[----:B------:R-:W-:-:S02]  /*0c50*/  IADD3 R8, P3, PT, R8, 0x4, RZ ;  /* 0x0000000408087810 */ /* 0x000fc40007f7e0ff */
[----:B------:R-:W-:Y:S02]  /*0c60*/  IADD3.X R11, PT, PT, RZ, R11, RZ, P2, !PT ;  /* 0x0000000bff0b7210 */ /* 0x000fe400017fe4ff */
[----:B------:R-:W-:Y:S01]  /*0c70*/  IADD3.X R9, PT, PT, RZ, R9, RZ, P3, !PT ;  /* 0x00000009ff097210 */ /* 0x000fe20001ffe4ff */
[----:B--2---:R-:W-:Y:S01]  /*0c80*/  FADD R7, R2, R5 ;  /* 0x0000000502077221 */ /* 0x004fe20000000000 */
[----:B------:R-:W-:Y:S02]  /*0c90*/  MOV R2, R10 ;  /* 0x0000000a00027202 */ /* 0x000fe40000000f00 */
[----:B------:R-:W-:-:S03]  /*0ca0*/  IADD3 R10, P1, PT, R10, 0x4, RZ ;  /* 0x000000040a0a7810 */ /* 0x000fc60007f3e0ff */
[----:B------:R0:W-:Y:S01]  /*0cb0*/  STG.E desc[UR10][R2.64], R7 ;  /* 0x0000000702007986 */ /* 0x0001e2000c10190a */
[----:B------:R-:W-:Y:S01]  /*0cc0*/  IADD3.X R13, PT, PT, RZ, R13, RZ, P1, !PT ;  /* 0x0000000dff0d7210 */ /* 0x000fe20000ffe4ff */
[----:B------:R-:W-:Y:S08]  /*0cd0*/  @P0 BRA `(.L_x_4) ;  /* 0xfffffffc00b40947 */ /* 0x000ff0000383ffff */
[----:B------:R-:W-:Y:S05]  /*0ce0*/  EXIT ;  /* 0x000000000000794d */ /* 0x000fea0003800000 */
.L_x_5:
[----:B------:R-:W-:-:S00]  /*0cf0*/  BRA `(.L_x_5) ;  /* 0xfffffffc00fc7947 */ /* 0x000fc0000383ffff */
[----:B------:R-:W-:-:S00]  /*0d00*/  NOP ;  /* 0x0000000000007918 */ /* 0x000fc00000000000 */
[----:B------:R-:W-:-:S00]  /*0d10*/  NOP ;  /* 0x0000000000007918 */ /* 0x000fc00000000000 */
[----:B------:R-:W-:-:S00]  /*0d20*/  NOP ;  /* 0x0000000000007918 */ /* 0x000fc00000000000 */
[----:B------:R-:W-:-:S00]  /*0d30*/  NOP ;  /* 0x0000000000007918 */ /* 0x000fc00000000000 */
[----:B------:R-:W-:-:S00]  /*0d40*/  NOP ;  /* 0x0000000000007918 */ /* 0x000fc00000000000 */
[----:B------:R-:W-:-:S00]  /*0d50*/  NOP ;  /* 0x0000000000007918 */ /* 0x000fc00000000000 */
[----:B------:R-:W-:-:S00]  /*0d60*/  NOP ;  /* 0x0000000000007918 */ /* 0x000fc00000000000 */
[----:B------:R-:W-:-:S00]  /*0d70*/  NOP ;  /* 0x0000000000007918 */ /* 0x000fc00000000000 */
.L_x_8:


//--------------------- .text._Z10cuda_hellov     --------------------------
	.section	.text._Z10cuda_hellov,"ax",@progbits
	.align	128
        .global         _Z10cuda_hellov
        .type           _Z10cuda_hellov,@function
        .size           _Z10cuda_hellov,(.L_x_9 - _Z10cuda_hellov)
        .other          _Z10cuda_hellov,@"STO_CUDA_ENTRY STV_DEFAULT"
_Z10cuda_hellov:
.text._Z10cuda_hellov:
[----:B------:R-:W0:Y:S01]  /*0000*/  LDC R1, c[0x0][0x37c] ;  /* 0x0000df00ff017b82 */ /* 0x000e220000000800 */
[----:B------:R-:W-:Y:S01]  /*0010*/  MOV R0, 0x8 ;  /* 0x0000000800007802 */ /* 0x000fe20000000f00 */
[----:B------:R-:W1:Y:S01]  /*0020*/  LDCU.64 UR4, c[0x4][URZ] ;  /* 0x01000000ff0477ac */ /* 0x000e620008000a00 */
[----:B------:R-:W-:-:S05]  /*0030*/  CS2R R6, SRZ ;  /* 0x0000000000067805 */ /* 0x000fca000001ff00 */
[----:B------:R2:W3:Y:S01]  /*0040*/  LDC.64 R2, c[0x4][R0] ;  /* 0x0100000000027b82 */ /* 0x0004e20000000a00 */
[----:B-1----:R-:W-:Y:S02]  /*0050*/  IMAD.U32 R4, RZ, RZ, UR4 ;  /* 0x00000004ff047e24 */ /* 0x002fe4000f8e00ff */
[----:B--2---:R-:W-:-:S07]  /*0060*/  IMAD.U32 R5, RZ, RZ, UR5 ;  /* 0x00000005ff057e24 */ /* 0x004fce000f8e00ff */
[----:B------:R-:W-:-:S07]  /*0070*/  LEPC R20, `(.L_x_6) ;  /* 0x000000001014794e */ /* 0x000fce0000000000 */
[----:B0--3--:R-:W-:Y:S05]  /*0080*/  CALL.ABS.NOINC R2 ;  /* 0x0000000002007343 */ /* 0x009fea0003c00000 */
.L_x_6:
[----:B------:R-:W-:Y:S05]  /*0090*/  EXIT ;  /* 0x000000000000794d */ /* 0x000fea0003800000 */
.L_x_7:
        /* <DEDUP_REMOVED lines=14> */
.L_x_9:


//--------------------- .nv.global.init           --------------------------
	.section	.nv.global.init,"aw",@progbits
.nv.global.init:
	.type		$str,@object
	.size		$str,(.L_0 - $str)
$str:
        /*0000*/ 	.byte	0x48, 0x65, 0x6c, 0x6c, 0x6f, 0x20, 0x57, 0x6f, 0x72, 0x6c, 0x64, 0x20, 0x66, 0x72, 0x6f, 0x6d
        /*0010*/ 	.byte	0x20, 0x47, 0x50, 0x55, 0x21, 0x0a, 0x00
.L_0:


//--------------------- .nv.shared.reserved.0     --------------------------
	.section	.nv.shared.reserved.0,"aw",@nobits
	.weak		__nv_reservedSMEM_offset_0_alias
	.size		__nv_reservedSMEM_offset_0_alias, 0, 64
	.other		__nv_reservedSMEM_offset_0_alias,@"STO_CUDA_RESERVED_SHARED STV_DEFAULT"
__nv_reservedSMEM_offset_0_alias:
	.zero		0
	.zero		64


//--------------------- .nv.constant0._Z10vector_addPfS_S_i --------------------------
	.section	.nv.constant0._Z10vector_addPfS_S_i,"a",@progbits
	.sectionflags	@""
	.align	4
.nv.constant0._Z10vector_addPfS_S_i:
	.zero		924


//--------------------- .nv.constant0._Z10cuda_hellov --------------------------
	.section	.nv.constant0._Z10cuda_hellov,"a",@progbits
	.sectionflags	@""
	.align	4
.nv.constant0._Z10cuda_hellov:
	.zero		896


//--------------------- SYMBOLS --------------------------

	.type		.nv.reservedSmem.offset0,@object
	.size		.nv.reservedSmem.offset0,0x4
	.type		vprintf,@function
